//
// Generated by NVIDIA NVVM Compiler
//
// Compiler Build ID: CL-36424714
// Cuda compilation tools, release 13.0, V13.0.88
// Based on NVVM 20.0.0
//

.version 9.0
.target sm_100
.address_size 64

	// .globl	_Z15print_threadIdsv
.extern .func  (.param .b32 func_retval0) vprintf
(
	.param .b64 vprintf_param_0,
	.param .b64 vprintf_param_1
)
;
.global .align 1 .b8 $str[150] = {98, 108, 111, 99, 107, 73, 100, 120, 44, 120, 32, 58, 32, 37, 100, 44, 32, 98, 108, 111, 99, 107, 73, 100, 120, 46, 121, 32, 58, 32, 37, 100, 44, 32, 98, 108, 111, 99, 107, 73, 100, 120, 46, 122, 32, 58, 32, 37, 100, 44, 32, 98, 108, 111, 99, 107, 68, 105, 109, 46, 120, 32, 58, 32, 37, 100, 44, 32, 98, 108, 111, 99, 107, 68, 105, 109, 46, 121, 32, 58, 32, 37, 100, 44, 32, 98, 108, 111, 99, 107, 68, 105, 109, 46, 122, 32, 58, 32, 37, 100, 32, 103, 114, 105, 100, 68, 105, 109, 46, 120, 32, 58, 32, 37, 100, 44, 32, 103, 114, 105, 100, 68, 105, 109, 46, 121, 32, 58, 32, 37, 100, 44, 32, 103, 114, 105, 100, 68, 105, 109, 46, 122, 32, 58, 32, 37, 100, 32, 10};
.global .align 1 .b8 $str$1[43] = {98, 108, 111, 99, 107, 73, 100, 120, 32, 58, 32, 37, 100, 44, 32, 116, 104, 114, 101, 97, 100, 73, 100, 120, 32, 58, 32, 37, 100, 44, 32, 118, 97, 108, 117, 101, 32, 58, 32, 37, 100, 10};
.global .align 1 .b8 $str$2[26] = {103, 105, 100, 58, 32, 37, 100, 44, 32, 105, 110, 112, 117, 116, 91, 103, 105, 100, 93, 58, 32, 37, 100, 32, 10};
.global .align 1 .b8 $str$3[122] = {116, 104, 114, 101, 97, 100, 73, 100, 120, 46, 120, 32, 58, 32, 37, 100, 44, 32, 98, 108, 111, 99, 107, 73, 100, 120, 46, 120, 32, 58, 32, 37, 100, 44, 32, 98, 108, 111, 99, 107, 73, 100, 120, 46, 121, 32, 58, 32, 37, 100, 44, 32, 98, 108, 111, 99, 107, 68, 105, 109, 46, 120, 32, 58, 32, 37, 100, 44, 32, 98, 108, 111, 99, 107, 68, 105, 109, 46, 121, 32, 58, 32, 37, 100, 44, 32, 103, 114, 105, 100, 68, 105, 109, 46, 120, 32, 58, 32, 37, 100, 32, 103, 105, 100, 32, 58, 32, 37, 100, 32, 118, 97, 108, 117, 101, 32, 58, 32, 37, 100, 10};
.global .align 1 .b8 $str$4[33] = {116, 105, 100, 32, 58, 32, 37, 100, 44, 32, 103, 105, 100, 32, 58, 32, 37, 100, 44, 32, 118, 97, 108, 117, 101, 32, 58, 32, 37, 100, 32, 10};

.visible .entry _Z15print_threadIdsv()
{
	.local .align 8 .b8 	__local_depot0[40];
	.reg .b64 	%SP;
	.reg .b64 	%SPL;
	.reg .b32 	%r<12>;
	.reg .b64 	%rd<5>;

	mov.u64 	%SPL, __local_depot0;
	cvta.local.u64 	%SP, %SPL;
	add.u64 	%rd1, %SP, 0;
	add.u64 	%rd2, %SPL, 0;
	mov.u32 	%r1, %ctaid.x;
	mov.u32 	%r2, %ctaid.y;
	mov.u32 	%r3, %ctaid.z;
	mov.u32 	%r4, %ntid.x;
	mov.u32 	%r5, %ntid.y;
	mov.u32 	%r6, %ntid.z;
	mov.u32 	%r7, %nctaid.x;
	mov.u32 	%r8, %nctaid.y;
	mov.u32 	%r9, %nctaid.z;
	st.local.v2.u32 	[%rd2], {%r1, %r2};
	st.local.v2.u32 	[%rd2+8], {%r3, %r4};
	st.local.v2.u32 	[%rd2+16], {%r5, %r6};
	st.local.v2.u32 	[%rd2+24], {%r7, %r8};
	st.local.u32 	[%rd2+32], %r9;
	mov.u64 	%rd3, $str;
	cvta.global.u64 	%rd4, %rd3;
	{ // callseq 0, 0
	.param .b64 param0;
	st.param.b64 	[param0], %rd4;
	.param .b64 param1;
	st.param.b64 	[param1], %rd1;
	.param .b32 retval0;
	call.uni (retval0), 
	vprintf, 
	(
	param0, 
	param1
	);
	ld.param.b32 	%r10, [retval0];
	} // callseq 0
	ret;

}
	// .globl	_Z25unique_idx_calc_threadIdxPi
.visible .entry _Z25unique_idx_calc_threadIdxPi(
	.param .u64 .ptr .align 1 _Z25unique_idx_calc_threadIdxPi_param_0
)
{
	.local .align 8 .b8 	__local_depot1[16];
	.reg .b64 	%SP;
	.reg .b64 	%SPL;
	.reg .pred 	%p<2>;
	.reg .b32 	%r<8>;
	.reg .b64 	%rd<9>;

	mov.u64 	%SPL, __local_depot1;
	cvta.local.u64 	%SP, %SPL;
	ld.param.u64 	%rd1, [_Z25unique_idx_calc_threadIdxPi_param_0];
	cvta.to.global.u64 	%rd2, %rd1;
	add.u64 	%rd3, %SP, 0;
	add.u64 	%rd4, %SPL, 0;
	mov.u32 	%r1, %tid.x;
	mov.u32 	%r2, %ctaid.x;
	setp.eq.s32 	%p1, %r2, 0;
	selp.b32 	%r3, 0, 4, %p1;
	add.s32 	%r4, %r3, %r1;
	mul.wide.u32 	%rd5, %r4, 4;
	add.s64 	%rd6, %rd2, %rd5;
	ld.global.u32 	%r5, [%rd6];
	st.local.v2.u32 	[%rd4], {%r2, %r1};
	st.local.u32 	[%rd4+8], %r5;
	mov.u64 	%rd7, $str$1;
	cvta.global.u64 	%rd8, %rd7;
	{ // callseq 1, 0
	.param .b64 param0;
	st.param.b64 	[param0], %rd8;
	.param .b64 param1;
	st.param.b64 	[param1], %rd3;
	.param .b32 retval0;
	call.uni (retval0), 
	vprintf, 
	(
	param0, 
	param1
	);
	ld.param.b32 	%r6, [retval0];
	} // callseq 1
	ret;

}
	// .globl	_Z22unique_gid_calculationPi
.visible .entry _Z22unique_gid_calculationPi(
	.param .u64 .ptr .align 1 _Z22unique_gid_calculationPi_param_0
)
{
	.local .align 16 .b8 	__local_depot2[32];
	.reg .b64 	%SP;
	.reg .b64 	%SPL;
	.reg .b32 	%r<17>;
	.reg .b64 	%rd<11>;

	mov.u64 	%SPL, __local_depot2;
	cvta.local.u64 	%SP, %SPL;
	ld.param.u64 	%rd1, [_Z22unique_gid_calculationPi_param_0];
	cvta.to.global.u64 	%rd2, %rd1;
	add.u64 	%rd3, %SP, 0;
	add.u64 	%rd4, %SPL, 0;
	mov.u32 	%r1, %tid.y;
	mov.u32 	%r2, %ntid.x;
	mov.u32 	%r3, %tid.x;
	mov.u32 	%r4, %ctaid.y;
	mov.u32 	%r5, %nctaid.x;
	mov.u32 	%r6, %ntid.y;
	mov.u32 	%r7, %ctaid.x;
	mad.lo.s32 	%r8, %r4, %r5, %r7;
	mad.lo.s32 	%r9, %r8, %r6, %r1;
	mad.lo.s32 	%r10, %r9, %r2, %r3;
	mul.wide.s32 	%rd5, %r10, 4;
	add.s64 	%rd6, %rd2, %rd5;
	ld.global.u32 	%r11, [%rd6];
	st.local.v2.u32 	[%rd4], {%r10, %r11};
	mov.u64 	%rd7, $str$2;
	cvta.global.u64 	%rd8, %rd7;
	{ // callseq 2, 0
	.param .b64 param0;
	st.param.b64 	[param0], %rd8;
	.param .b64 param1;
	st.param.b64 	[param1], %rd3;
	.param .b32 retval0;
	call.uni (retval0), 
	vprintf, 
	(
	param0, 
	param1
	);
	ld.param.b32 	%r12, [retval0];
	} // callseq 2
	ld.global.u32 	%r14, [%rd6];
	st.local.v4.u32 	[%rd4], {%r3, %r7, %r4, %r2};
	st.local.v4.u32 	[%rd4+16], {%r6, %r5, %r10, %r14};
	mov.u64 	%rd9, $str$3;
	cvta.global.u64 	%rd10, %rd9;
	{ // callseq 3, 0
	.param .b64 param0;
	st.param.b64 	[param0], %rd10;
	.param .b64 param1;
	st.param.b64 	[param1], %rd3;
	.param .b32 retval0;
	call.uni (retval0), 
	vprintf, 
	(
	param0, 
	param1
	);
	ld.param.b32 	%r15, [retval0];
	} // callseq 3
	ret;

}
	// .globl	_Z12mem_trs_testPi
.visible .entry _Z12mem_trs_testPi(
	.param .u64 .ptr .align 1 _Z12mem_trs_testPi_param_0
)
{
	.local .align 8 .b8 	__local_depot3[16];
	.reg .b64 	%SP;
	.reg .b64 	%SPL;
	.reg .b32 	%r<20>;
	.reg .b64 	%rd<9>;

	mov.u64 	%SPL, __local_depot3;
	cvta.local.u64 	%SP, %SPL;
	ld.param.u64 	%rd1, [_Z12mem_trs_testPi_param_0];
	cvta.to.global.u64 	%rd2, %rd1;
	add.u64 	%rd3, %SP, 0;
	add.u64 	%rd4, %SPL, 0;
	mov.u32 	%r1, %ntid.x;
	mov.u32 	%r2, %ntid.y;
	mov.u32 	%r3, %ntid.z;
	mov.u32 	%r4, %ctaid.z;
	mov.u32 	%r5, %nctaid.x;
	mov.u32 	%r6, %nctaid.y;
	mov.u32 	%r7, %ctaid.y;
	mov.u32 	%r8, %ctaid.x;
	mov.u32 	%r9, %tid.z;
	mov.u32 	%r10, %tid.y;
	mov.u32 	%r11, %tid.x;
	mad.lo.s32 	%r12, %r4, %r6, %r7;
	mad.lo.s32 	%r13, %r12, %r5, %r8;
	mad.lo.s32 	%r14, %r13, %r3, %r9;
	mad.lo.s32 	%r15, %r14, %r2, %r10;
	mad.lo.s32 	%r16, %r15, %r1, %r11;
	mul.wide.s32 	%rd5, %r16, 4;
	add.s64 	%rd6, %rd2, %rd5;
	ld.global.u32 	%r17, [%rd6];
	st.local.v2.u32 	[%rd4], {%r11, %r16};
	st.local.u32 	[%rd4+8], %r17;
	mov.u64 	%rd7, $str$4;
	cvta.global.u64 	%rd8, %rd7;
	{ // callseq 4, 0
	.param .b64 param0;
	st.param.b64 	[param0], %rd8;
	.param .b64 param1;
	st.param.b64 	[param1], %rd3;
	.param .b32 retval0;
	call.uni (retval0), 
	vprintf, 
	(
	param0, 
	param1
	);
	ld.param.b32 	%r18, [retval0];
	} // callseq 4
	ret;

}
	// .globl	_Z13mem_trs_test1Pii
.visible .entry _Z13mem_trs_test1Pii(
	.param .u64 .ptr .align 1 _Z13mem_trs_test1Pii_param_0,
	.param .u32 _Z13mem_trs_test1Pii_param_1
)
{
	.local .align 8 .b8 	__local_depot4[16];
	.reg .b64 	%SP;
	.reg .b64 	%SPL;
	.reg .b32 	%r<13>;
	.reg .b64 	%rd<9>;

	mov.u64 	%SPL, __local_depot4;
	cvta.local.u64 	%SP, %SPL;
	ld.param.u64 	%rd1, [_Z13mem_trs_test1Pii_param_0];
	cvta.to.global.u64 	%rd2, %rd1;
	add.u64 	%rd3, %SP, 0;
	add.u64 	%rd4, %SPL, 0;
	mov.u32 	%r1, %ctaid.y;
	mov.u32 	%r2, %ntid.x;
	mov.u32 	%r3, %ntid.y;
	mul.lo.s32 	%r4, %r2, %r3;
	mov.u32 	%r5, %nctaid.x;
	mov.u32 	%r6, %ctaid.x;
	mov.u32 	%r7, %tid.x;
	mad.lo.s32 	%r8, %r5, %r1, %r6;
	mad.lo.s32 	%r9, %r4, %r8, %r7;
	mul.wide.s32 	%rd5, %r9, 4;
	add.s64 	%rd6, %rd2, %rd5;
	ld.global.u32 	%r10, [%rd6];
	st.local.v2.u32 	[%rd4], {%r7, %r9};
	st.local.u32 	[%rd4+8], %r10;
	mov.u64 	%rd7, $str$4;
	cvta.global.u64 	%rd8, %rd7;
	{ // callseq 5, 0
	.param .b64 param0;
	st.param.b64 	[param0], %rd8;
	.param .b64 param1;
	st.param.b64 	[param1], %rd3;
	.param .b32 retval0;
	call.uni (retval0), 
	vprintf, 
	(
	param0, 
	param1
	);
	ld.param.b32 	%r11, [retval0];
	} // callseq 5
	ret;

}


// ===== COMPILED SASS (sm_100) =====

	.target	sm_100

	.elftype	@"ET_EXEC"


//--------------------- .note.nv.tkinfo           --------------------------
	.section	.note.nv.tkinfo,"",@"SHT_NOTE"
	.sectionflags	@"SHF_NOTE_NV_TKINFO"
	.tkinfo
        /*0018*/ 	.word	0x00000002
        /*0030*/ 	.string	""
        /*0030*/ 	.string	"ptxas"
        /*0030*/ 	.string	"Cuda compilation tools, release 13.0, V13.0.88"
        /*0030*/ 	.string	"Build cuda_13.0.r13.0/compiler.36424714_0"
        /*0030*/ 	.string	"-arch sm_100 -m 64 "



//--------------------- .note.nv.cuinfo           --------------------------
	.section	.note.nv.cuinfo,"",@"SHT_NOTE"
	.sectionflags	@"SHF_NOTE_NV_CUINFO"
        /*0018*/ 	.short	0x0002
        /*001a*/ 	.short	0x0064
        /*001c*/ 	.short	0x0082
	.zero		2


//--------------------- .nv.info                  --------------------------
	.section	.nv.info,"",@"SHT_CUDA_INFO"
	.align	4


	//----- nvinfo : EIATTR_REGCOUNT
	.align		4
        /*0000*/ 	.byte	0x04, 0x2f
        /*0002*/ 	.short	(.L_6 - .L_5)
	.align		4
.L_5:
        /*0004*/ 	.word	index@(_Z15print_threadIdsv)
        /*0008*/ 	.word	0x00000018


	//----- nvinfo : EIATTR_FRAME_SIZE
	.align		4
.L_6:
        /*000c*/ 	.byte	0x04, 0x11
        /*000e*/ 	.short	(.L_8 - .L_7)
	.align		4
.L_7:
        /*0010*/ 	.word	index@(_Z15print_threadIdsv)
        /*0014*/ 	.word	0x00000028


	//----- nvinfo : EIATTR_REGCOUNT
	.align		4
.L_8:
        /*0018*/ 	.byte	0x04, 0x2f
        /*001a*/ 	.short	(.L_10 - .L_9)
	.align		4
.L_9:
        /*001c*/ 	.word	index@(_Z25unique_idx_calc_threadIdxPi)
        /*0020*/ 	.word	0x00000018


	//----- nvinfo : EIATTR_FRAME_SIZE
	.align		4
.L_10:
        /*0024*/ 	.byte	0x04, 0x11
        /*0026*/ 	.short	(.L_12 - .L_11)
	.align		4
.L_11:
        /*0028*/ 	.word	index@(_Z25unique_idx_calc_threadIdxPi)
        /*002c*/ 	.word	0x00000010


	//----- nvinfo : EIATTR_REGCOUNT
	.align		4
.L_12:
        /*0030*/ 	.byte	0x04, 0x2f
        /*0032*/ 	.short	(.L_14 - .L_13)
	.align		4
.L_13:
        /*0034*/ 	.word	index@(_Z22unique_gid_calculationPi)
        /*0038*/ 	.word	0x0000001a


	//----- nvinfo : EIATTR_FRAME_SIZE
	.align		4
.L_14:
        /*003c*/ 	.byte	0x04, 0x11
        /*003e*/ 	.short	(.L_16 - .L_15)
	.align		4
.L_15:
        /*0040*/ 	.word	index@(_Z22unique_gid_calculationPi)
        /*0044*/ 	.word	0x00000020


	//----- nvinfo : EIATTR_REGCOUNT
	.align		4
.L_16:
        /*0048*/ 	.byte	0x04, 0x2f
        /*004a*/ 	.short	(.L_18 - .L_17)
	.align		4
.L_17:
        /*004c*/ 	.word	index@(_Z12mem_trs_testPi)
        /*0050*/ 	.word	0x00000018


	//----- nvinfo : EIATTR_FRAME_SIZE
	.align		4
.L_18:
        /*0054*/ 	.byte	0x04, 0x11
        /*0056*/ 	.short	(.L_20 - .L_19)
	.align		4
.L_19:
        /*0058*/ 	.word	index@(_Z12mem_trs_testPi)
        /*005c*/ 	.word	0x00000010


	//----- nvinfo : EIATTR_REGCOUNT
	.align		4
.L_20:
        /*0060*/ 	.byte	0x04, 0x2f
        /*0062*/ 	.short	(.L_22 - .L_21)
	.align		4
.L_21:
        /*0064*/ 	.word	index@(_Z13mem_trs_test1Pii)
        /*0068*/ 	.word	0x00000018


	//----- nvinfo : EIATTR_FRAME_SIZE
	.align		4
.L_22:
        /*006c*/ 	.byte	0x04, 0x11
        /*006e*/ 	.short	(.L_24 - .L_23)
	.align		4
.L_23:
        /*0070*/ 	.word	index@(_Z13mem_trs_test1Pii)
        /*0074*/ 	.word	0x00000010


	//----- nvinfo : EIATTR_MIN_STACK_SIZE
	.align		4
.L_24:
        /*0078*/ 	.byte	0x04, 0x12
        /*007a*/ 	.short	(.L_26 - .L_25)
	.align		4
.L_25:
        /*007c*/ 	.word	index@(_Z13mem_trs_test1Pii)
        /*0080*/ 	.word	0x00000010


	//----- nvinfo : EIATTR_MIN_STACK_SIZE
	.align		4
.L_26:
        /*0084*/ 	.byte	0x04, 0x12
        /*0086*/ 	.short	(.L_28 - .L_27)
	.align		4
.L_27:
        /*0088*/ 	.word	index@(_Z12mem_trs_testPi)
        /*008c*/ 	.word	0x00000010


	//----- nvinfo : EIATTR_MIN_STACK_SIZE
	.align		4
.L_28:
        /*0090*/ 	.byte	0x04, 0x12
        /*0092*/ 	.short	(.L_30 - .L_29)
	.align		4
.L_29:
        /*0094*/ 	.word	index@(_Z22unique_gid_calculationPi)
        /*0098*/ 	.word	0x00000020


	//----- nvinfo : EIATTR_MIN_STACK_SIZE
	.align		4
.L_30:
        /*009c*/ 	.byte	0x04, 0x12
        /*009e*/ 	.short	(.L_32 - .L_31)
	.align		4
.L_31:
        /*00a0*/ 	.word	index@(_Z25unique_idx_calc_threadIdxPi)
        /*00a4*/ 	.word	0x00000010


	//----- nvinfo : EIATTR_MIN_STACK_SIZE
	.align		4
.L_32:
        /*00a8*/ 	.byte	0x04, 0x12
        /*00aa*/ 	.short	(.L_34 - .L_33)
	.align		4
.L_33:
        /*00ac*/ 	.word	index@(_Z15print_threadIdsv)
        /*00b0*/ 	.word	0x00000028
.L_34:


//--------------------- .nv.compat                --------------------------
	.section	.nv.compat,"",@"SHT_CUDA_COMPAT_INFO"
	.align	4
        /*0000*/ 	.byte	0x02, 0x09, 0x00, 0x00, 0x02, 0x02, 0x01, 0x00, 0x02, 0x05, 0x05, 0x00, 0x03, 0x07, 0x01, 0x01
        /*0010*/ 	.byte	0x02, 0x03, 0x00, 0x00, 0x02, 0x06, 0x01, 0x00, 0x04, 0x0b, 0x08, 0x00, 0x09, 0x00, 0x00, 0x00
        /*0020*/ 	.byte	0x00, 0x00, 0x00, 0x00


//--------------------- .nv.info._Z13mem_trs_test1Pii --------------------------
	.section	.nv.info._Z13mem_trs_test1Pii,"",@"SHT_CUDA_INFO"
	.sectionflags	@""
	.align	4


	//----- nvinfo : EIATTR_CUDA_API_VERSION
	.align		4
        /*0000*/ 	.byte	0x04, 0x37
        /*0002*/ 	.short	(.L_36 - .L_35)
.L_35:
        /*0004*/ 	.word	0x00000082


	//----- nvinfo : EIATTR_KPARAM_INFO
	.align		4
.L_36:
        /*0008*/ 	.byte	0x04, 0x17
        /*000a*/ 	.short	(.L_38 - .L_37)
.L_37:
        /*000c*/ 	.word	0x00000000
        /*0010*/ 	.short	0x0001
        /*0012*/ 	.short	0x0008
        /*0014*/ 	.byte	0x00, 0xf0, 0x11, 0x00


	//----- nvinfo : EIATTR_KPARAM_INFO
	.align		4
.L_38:
        /*0018*/ 	.byte	0x04, 0x17
        /*001a*/ 	.short	(.L_40 - .L_39)
.L_39:
        /*001c*/ 	.word	0x00000000
        /*0020*/ 	.short	0x0000
        /*0022*/ 	.short	0x0000
        /*0024*/ 	.byte	0x00, 0xf5, 0x21, 0x00


	//----- nvinfo : EIATTR_SPARSE_MMA_MASK
	.align		4
.L_40:
        /*0028*/ 	.byte	0x03, 0x50
        /*002a*/ 	.short	0x0000


	//----- nvinfo : EIATTR_MAXREG_COUNT
	.align		4
        /*002c*/ 	.byte	0x03, 0x1b
        /*002e*/ 	.short	0x00ff


	//----- nvinfo : EIATTR_EXTERNS
	.align		4
        /*0030*/ 	.byte	0x04, 0x0f
        /*0032*/ 	.short	(.L_42 - .L_41)


	//   ....[0]....
	.align		4
.L_41:
        /*0034*/ 	.word	index@(vprintf)


	//----- nvinfo : EIATTR_MERCURY_ISA_VERSION
	.align		4
.L_42:
        /*0038*/ 	.byte	0x03, 0x5f
        /*003a*/ 	.short	0x0101


	//----- nvinfo : EIATTR_VRC_CTA_INIT_COUNT
	.align		4
        /*003c*/ 	.byte	0x02, 0x4a
	.zero		1
	.zero		1


	//----- nvinfo : EIATTR_SYSCALL_OFFSETS
	.align		4
        /*0040*/ 	.byte	0x04, 0x46
        /*0042*/ 	.short	(.L_44 - .L_43)


	//   ....[0]....
.L_43:
        /*0044*/ 	.word	0x000001b0


	//----- nvinfo : EIATTR_EXIT_INSTR_OFFSETS
	.align		4
.L_44:
        /*0048*/ 	.byte	0x04, 0x1c
        /*004a*/ 	.short	(.L_46 - .L_45)


	//   ....[0]....
.L_45:
        /*004c*/ 	.word	0x000001c0


	//----- nvinfo : EIATTR_CBANK_PARAM_SIZE
	.align		4
.L_46:
        /*0050*/ 	.byte	0x03, 0x19
        /*0052*/ 	.short	0x000c


	//----- nvinfo : EIATTR_PARAM_CBANK
	.align		4
        /*0054*/ 	.byte	0x04, 0x0a
        /*0056*/ 	.short	(.L_48 - .L_47)
	.align		4
.L_47:
        /*0058*/ 	.word	index@(.nv.constant0._Z13mem_trs_test1Pii)
        /*005c*/ 	.short	0x0380
        /*005e*/ 	.short	0x000c


	//----- nvinfo : EIATTR_SW_WAR
	.align		4
.L_48:
        /*0060*/ 	.byte	0x04, 0x36
        /*0062*/ 	.short	(.L_50 - .L_49)
.L_49:
        /*0064*/ 	.word	0x00000008
.L_50:


//--------------------- .nv.info._Z12mem_trs_testPi --------------------------
	.section	.nv.info._Z12mem_trs_testPi,"",@"SHT_CUDA_INFO"
	.sectionflags	@""
	.align	4


	//----- nvinfo : EIATTR_CUDA_API_VERSION
	.align		4
        /*0000*/ 	.byte	0x04, 0x37
        /*0002*/ 	.short	(.L_52 - .L_51)
.L_51:
        /*0004*/ 	.word	0x00000082


	//----- nvinfo : EIATTR_KPARAM_INFO
	.align		4
.L_52:
        /*0008*/ 	.byte	0x04, 0x17
        /*000a*/ 	.short	(.L_54 - .L_53)
.L_53:
        /*000c*/ 	.word	0x00000000
        /*0010*/ 	.short	0x0000
        /*0012*/ 	.short	0x0000
        /*0014*/ 	.byte	0x00, 0xf5, 0x21, 0x00


	//----- nvinfo : EIATTR_SPARSE_MMA_MASK
	.align		4
.L_54:
        /*0018*/ 	.byte	0x03, 0x50
        /*001a*/ 	.short	0x0000


	//----- nvinfo : EIATTR_MAXREG_COUNT
	.align		4
        /*001c*/ 	.byte	0x03, 0x1b
        /*001e*/ 	.short	0x00ff


	//----- nvinfo : EIATTR_EXTERNS
	.align		4
        /*0020*/ 	.byte	0x04, 0x0f
        /*0022*/ 	.short	(.L_56 - .L_55)


	//   ....[0]....
	.align		4
.L_55:
        /*0024*/ 	.word	index@(vprintf)


	//----- nvinfo : EIATTR_MERCURY_ISA_VERSION
	.align		4
.L_56:
        /*0028*/ 	.byte	0x03, 0x5f
        /*002a*/ 	.short	0x0101


	//----- nvinfo : EIATTR_VRC_CTA_INIT_COUNT
	.align		4
        /*002c*/ 	.byte	0x02, 0x4a
	.zero		1
	.zero		1


	//----- nvinfo : EIATTR_SYSCALL_OFFSETS
	.align		4
        /*0030*/ 	.byte	0x04, 0x46
        /*0032*/ 	.short	(.L_58 - .L_57)


	//   ....[0]....
.L_57:
        /*0034*/ 	.word	0x00000220


	//----- nvinfo : EIATTR_EXIT_INSTR_OFFSETS
	.align		4
.L_58:
        /*0038*/ 	.byte	0x04, 0x1c
        /*003a*/ 	.short	(.L_60 - .L_59)


	//   ....[0]....
.L_59:
        /*003c*/ 	.word	0x00000230


	//----- nvinfo : EIATTR_CBANK_PARAM_SIZE
	.align		4
.L_60:
        /*0040*/ 	.byte	0x03, 0x19
        /*0042*/ 	.short	0x0008


	//----- nvinfo : EIATTR_PARAM_CBANK
	.align		4
        /*0044*/ 	.byte	0x04, 0x0a
        /*0046*/ 	.short	(.L_62 - .L_61)
	.align		4
.L_61:
        /*0048*/ 	.word	index@(.nv.constant0._Z12mem_trs_testPi)
        /*004c*/ 	.short	0x0380
        /*004e*/ 	.short	0x0008


	//----- nvinfo : EIATTR_SW_WAR
	.align		4
.L_62:
        /*0050*/ 	.byte	0x04, 0x36
        /*0052*/ 	.short	(.L_64 - .L_63)
.L_63:
        /*0054*/ 	.word	0x00000008
.L_64:


//--------------------- .nv.info._Z22unique_gid_calculationPi --------------------------
	.section	.nv.info._Z22unique_gid_calculationPi,"",@"SHT_CUDA_INFO"
	.sectionflags	@""
	.align	4


	//----- nvinfo : EIATTR_CUDA_API_VERSION
	.align		4
        /*0000*/ 	.byte	0x04, 0x37
        /*0002*/ 	.short	(.L_66 - .L_65)
.L_65:
        /*0004*/ 	.word	0x00000082


	//----- nvinfo : EIATTR_KPARAM_INFO
	.align		4
.L_66:
        /*0008*/ 	.byte	0x04, 0x17
        /*000a*/ 	.short	(.L_68 - .L_67)
.L_67:
        /*000c*/ 	.word	0x00000000
        /*0010*/ 	.short	0x0000
        /*0012*/ 	.short	0x0000
        /*0014*/ 	.byte	0x00, 0xf5, 0x21, 0x00


	//----- nvinfo : EIATTR_SPARSE_MMA_MASK
	.align		4
.L_68:
        /*0018*/ 	.byte	0x03, 0x50
        /*001a*/ 	.short	0x0000


	//----- nvinfo : EIATTR_MAXREG_COUNT
	.align		4
        /*001c*/ 	.byte	0x03, 0x1b
        /*001e*/ 	.short	0x00ff


	//----- nvinfo : EIATTR_EXTERNS
	.align		4
        /*0020*/ 	.byte	0x04, 0x0f
        /*0022*/ 	.short	(.L_70 - .L_69)


	//   ....[0]....
	.align		4
.L_69:
        /*0024*/ 	.word	index@(vprintf)


	//----- nvinfo : EIATTR_MERCURY_ISA_VERSION
	.align		4
.L_70:
        /*0028*/ 	.byte	0x03, 0x5f
        /*002a*/ 	.short	0x0101


	//----- nvinfo : EIATTR_VRC_CTA_INIT_COUNT
	.align		4
        /*002c*/ 	.byte	0x02, 0x4a
	.zero		1
	.zero		1


	//----- nvinfo : EIATTR_SYSCALL_OFFSETS
	.align		4
        /*0030*/ 	.byte	0x04, 0x46
        /*0032*/ 	.short	(.L_72 - .L_71)


	//   ....[0]....
.L_71:
        /*0034*/ 	.word	0x000001e0


	//   ....[1]....
        /*0038*/ 	.word	0x000002f0


	//----- nvinfo : EIATTR_EXIT_INSTR_OFFSETS
	.align		4
.L_72:
        /*003c*/ 	.byte	0x04, 0x1c
        /*003e*/ 	.short	(.L_74 - .L_73)


	//   ....[0]....
.L_73:
        /*0040*/ 	.word	0x00000300


	//----- nvinfo : EIATTR_CBANK_PARAM_SIZE
	.align		4
.L_74:
        /*0044*/ 	.byte	0x03, 0x19
        /*0046*/ 	.short	0x0008


	//----- nvinfo : EIATTR_PARAM_CBANK
	.align		4
        /*0048*/ 	.byte	0x04, 0x0a
        /*004a*/ 	.short	(.L_76 - .L_75)
	.align		4
.L_75:
        /*004c*/ 	.word	index@(.nv.constant0._Z22unique_gid_calculationPi)
        /*0050*/ 	.short	0x0380
        /*0052*/ 	.short	0x0008


	//----- nvinfo : EIATTR_SW_WAR
	.align		4
.L_76:
        /*0054*/ 	.byte	0x04, 0x36
        /*0056*/ 	.short	(.L_78 - .L_77)
.L_77:
        /*0058*/ 	.word	0x00000008
.L_78:


//--------------------- .nv.info._Z25unique_idx_calc_threadIdxPi --------------------------
	.section	.nv.info._Z25unique_idx_calc_threadIdxPi,"",@"SHT_CUDA_INFO"
	.sectionflags	@""
	.align	4


	//----- nvinfo : EIATTR_CUDA_API_VERSION
	.align		4
        /*0000*/ 	.byte	0x04, 0x37
        /*0002*/ 	.short	(.L_80 - .L_79)
.L_79:
        /*0004*/ 	.word	0x00000082


	//----- nvinfo : EIATTR_KPARAM_INFO
	.align		4
.L_80:
        /*0008*/ 	.byte	0x04, 0x17
        /*000a*/ 	.short	(.L_82 - .L_81)
.L_81:
        /*000c*/ 	.word	0x00000000
        /*0010*/ 	.short	0x0000
        /*0012*/ 	.short	0x0000
        /*0014*/ 	.byte	0x00, 0xf5, 0x21, 0x00


	//----- nvinfo : EIATTR_SPARSE_MMA_MASK
	.align		4
.L_82:
        /*0018*/ 	.byte	0x03, 0x50
        /*001a*/ 	.short	0x0000


	//----- nvinfo : EIATTR_MAXREG_COUNT
	.align		4
        /*001c*/ 	.byte	0x03, 0x1b
        /*001e*/ 	.short	0x00ff


	//----- nvinfo : EIATTR_EXTERNS
	.align		4
        /*0020*/ 	.byte	0x04, 0x0f
        /*0022*/ 	.short	(.L_84 - .L_83)


	//   ....[0]....
	.align		4
.L_83:
        /*0024*/ 	.word	index@(vprintf)


	//----- nvinfo : EIATTR_MERCURY_ISA_VERSION
	.align		4
.L_84:
        /*0028*/ 	.byte	0x03, 0x5f
        /*002a*/ 	.short	0x0101


	//----- nvinfo : EIATTR_VRC_CTA_INIT_COUNT
	.align		4
        /*002c*/ 	.byte	0x02, 0x4a
	.zero		1
	.zero		1


	//----- nvinfo : EIATTR_SYSCALL_OFFSETS
	.align		4
        /*0030*/ 	.byte	0x04, 0x46
        /*0032*/ 	.short	(.L_86 - .L_85)


	//   ....[0]....
.L_85:
        /*0034*/ 	.word	0x00000170


	//----- nvinfo : EIATTR_EXIT_INSTR_OFFSETS
	.align		4
.L_86:
        /*0038*/ 	.byte	0x04, 0x1c
        /*003a*/ 	.short	(.L_88 - .L_87)


	//   ....[0]....
.L_87:
        /*003c*/ 	.word	0x00000180


	//----- nvinfo : EIATTR_CBANK_PARAM_SIZE
	.align		4
.L_88:
        /*0040*/ 	.byte	0x03, 0x19
        /*0042*/ 	.short	0x0008


	//----- nvinfo : EIATTR_PARAM_CBANK
	.align		4
        /*0044*/ 	.byte	0x04, 0x0a
        /*0046*/ 	.short	(.L_90 - .L_89)
	.align		4
.L_89:
        /*0048*/ 	.word	index@(.nv.constant0._Z25unique_idx_calc_threadIdxPi)
        /*004c*/ 	.short	0x0380
        /*004e*/ 	.short	0x0008


	//----- nvinfo : EIATTR_SW_WAR
	.align		4
.L_90:
        /*0050*/ 	.byte	0x04, 0x36
        /*0052*/ 	.short	(.L_92 - .L_91)
.L_91:
        /*0054*/ 	.word	0x00000008
.L_92:


//--------------------- .nv.info._Z15print_threadIdsv --------------------------
	.section	.nv.info._Z15print_threadIdsv,"",@"SHT_CUDA_INFO"
	.sectionflags	@""
	.align	4


	//----- nvinfo : EIATTR_CUDA_API_VERSION
	.align		4
        /*0000*/ 	.byte	0x04, 0x37
        /*0002*/ 	.short	(.L_94 - .L_93)
.L_93:
        /*0004*/ 	.word	0x00000082


	//----- nvinfo : EIATTR_SPARSE_MMA_MASK
	.align		4
.L_94:
        /*0008*/ 	.byte	0x03, 0x50
        /*000a*/ 	.short	0x0000


	//----- nvinfo : EIATTR_MAXREG_COUNT
	.align		4
        /*000c*/ 	.byte	0x03, 0x1b
        /*000e*/ 	.short	0x00ff


	//----- nvinfo : EIATTR_EXTERNS
	.align		4
        /*0010*/ 	.byte	0x04, 0x0f
        /*0012*/ 	.short	(.L_96 - .L_95)


	//   ....[0]....
	.align		4
.L_95:
        /*0014*/ 	.word	index@(vprintf)


	//----- nvinfo : EIATTR_MERCURY_ISA_VERSION
	.align		4
.L_96:
        /*0018*/ 	.byte	0x03, 0x5f
        /*001a*/ 	.short	0x0101


	//----- nvinfo : EIATTR_VRC_CTA_INIT_COUNT
	.align		4
        /*001c*/ 	.byte	0x02, 0x4a
	.zero		1
	.zero		1


	//----- nvinfo : EIATTR_SYSCALL_OFFSETS
	.align		4
        /*0020*/ 	.byte	0x04, 0x46
        /*0022*/ 	.short	(.L_98 - .L_97)


	//   ....[0]....
.L_97:
        /*0024*/ 	.word	0x000001a0


	//----- nvinfo : EIATTR_EXIT_INSTR_OFFSETS
	.align		4
.L_98:
        /*0028*/ 	.byte	0x04, 0x1c
        /*002a*/ 	.short	(.L_100 - .L_99)


	//   ....[0]....
.L_99:
        /*002c*/ 	.word	0x000001b0


	//----- nvinfo : EIATTR_SW_WAR
	.align		4
.L_100:
        /*0030*/ 	.byte	0x04, 0x36
        /*0032*/ 	.short	(.L_102 - .L_101)
.L_101:
        /*0034*/ 	.word	0x00000008
.L_102:


//--------------------- .nv.callgraph             --------------------------
	.section	.nv.callgraph,"",@"SHT_CUDA_CALLGRAPH"
	.align	4
	.sectionentsize	8
	.align		4
        /*0000*/ 	.word	0x00000000
	.align		4
        /*0004*/ 	.word	0xffffffff
	.align		4
        /*0008*/ 	.word	index@(_Z13mem_trs_test1Pii)
	.align		4
        /*000c*/ 	.word	index@(vprintf)
	.align		4
        /*0010*/ 	.word	index@(_Z12mem_trs_testPi)
	.align		4
        /*0014*/ 	.word	index@(vprintf)
	.align		4
        /*0018*/ 	.word	index@(_Z22unique_gid_calculationPi)
	.align		4
        /*001c*/ 	.word	index@(vprintf)
	.align		4
        /*0020*/ 	.word	index@(_Z25unique_idx_calc_threadIdxPi)
	.align		4
        /*0024*/ 	.word	index@(vprintf)
	.align		4
        /*0028*/ 	.word	index@(_Z15print_threadIdsv)
	.align		4
        /*002c*/ 	.word	index@(vprintf)
	.align		4
        /*0030*/ 	.word	0x00000000
	.align		4
        /*0034*/ 	.word	0xfffffffe
	.align		4
        /*0038*/ 	.word	0x00000000
	.align		4
        /*003c*/ 	.word	0xfffffffd
	.align		4
        /*0040*/ 	.word	0x00000000
	.align		4
        /*0044*/ 	.word	0xfffffffc


//--------------------- .nv.constant4             --------------------------
	.section	.nv.constant4,"a",@progbits
	.align	8
	.align		8
.nv.constant4:
        /*0000*/ 	.dword	vprintf
	.align		8
        /*0008*/ 	.dword	$str
	.align		8
        /*0010*/ 	.dword	$str$1
	.align		8
        /*0018*/ 	.dword	$str$2
	.align		8
        /*0020*/ 	.dword	$str$3
	.align		8
        /*0028*/ 	.dword	$str$4


//--------------------- .text._Z13mem_trs_test1Pii --------------------------
	.section	.text._Z13mem_trs_test1Pii,"ax",@progbits
	.align	128
        .global         _Z13mem_trs_test1Pii
        .type           _Z13mem_trs_test1Pii,@function
        .size           _Z13mem_trs_test1Pii,(.L_x_11 - _Z13mem_trs_test1Pii)
        .other          _Z13mem_trs_test1Pii,@"STO_CUDA_ENTRY STV_DEFAULT"
_Z13mem_trs_test1Pii:
.text._Z13mem_trs_test1Pii:
[----:B------:R-:W0:Y:S01]  /*0000*/  LDC R1, c[0x0][0x37c] ;  /* 0x0000df00ff017b82 */ /* 0x000e220000000800 */
[----:B------:R-:W1:Y:S01]  /*0010*/  S2R R0, SR_CTAID.X ;  /* 0x0000000000007919 */ /* 0x000e620000002500 */
[----:B------:R-:W2:Y:S06]  /*0020*/  LDCU UR8, c[0x0][0x2fc] ;  /* 0x00005f80ff0877ac */ /* 0x000eac0008000800 */
[----:B------:R-:W1:Y:S01]  /*0030*/  S2UR UR9, SR_CTAID.Y ;  /* 0x00000000000979c3 */ /* 0x000e620000002600 */
[----:B0-----:R-:W-:Y:S01]  /*0040*/  VIADD R1, R1, 0xfffffff0 ;  /* 0xfffffff001017836 */ /* 0x001fe20000000000 */
[----:B------:R-:W0:Y:S01]  /*0050*/  S2R R10, SR_TID.X ;  /* 0x00000000000a7919 */ /* 0x000e220000002100 */
[----:B------:R-:W3:Y:S01]  /*0060*/  LDCU UR4, c[0x0][0x360] ;  /* 0x00006c00ff0477ac */ /* 0x000ee20008000800 */
[----:B------:R-:W3:Y:S04]  /*0070*/  LDCU UR5, c[0x0][0x364] ;  /* 0x00006c80ff0577ac */ /* 0x000ee80008000800 */
[----:B------:R-:W1:Y:S01]  /*0080*/  LDC R11, c[0x0][0x370] ;  /* 0x0000dc00ff0b7b82 */ /* 0x000e620000000800 */
[----:B------:R-:W4:Y:S07]  /*0090*/  LDCU.64 UR6, c[0x0][0x358] ;  /* 0x00006b00ff0677ac */ /* 0x000f2e0008000a00 */
[----:B------:R-:W5:Y:S01]  /*00a0*/  LDC.64 R2, c[0x0][0x380] ;  /* 0x0000e000ff027b82 */ /* 0x000f620000000a00 */
[----:B---3--:R-:W-:Y:S01]  /*00b0*/  UIMAD UR4, UR4, UR5, URZ ;  /* 0x00000005040472a4 */ /* 0x008fe2000f8e02ff */
[----:B-1----:R-:W-:-:S05]  /*00c0*/  IMAD R11, R11, UR9, R0 ;  /* 0x000000090b0b7c24 */ /* 0x002fca000f8e0200 */
[----:B0-----:R-:W-:-:S04]  /*00d0*/  IMAD R11, R11, UR4, R10 ;  /* 0x000000040b0b7c24 */ /* 0x001fc8000f8e020a */
[----:B-----5:R-:W-:-:S06]  /*00e0*/  IMAD.WIDE R2, R11, 0x4, R2 ;  /* 0x000000040b027825 */ /* 0x020fcc00078e0202 */
[----:B----4-:R-:W3:Y:S01]  /*00f0*/  LDG.E R2, desc[UR6][R2.64] ;  /* 0x0000000602027981 */ /* 0x010ee2000c1e1900 */
[----:B------:R-:W-:Y:S01]  /*0100*/  MOV R0, 0x0 ;  /* 0x0000000000007802 */ /* 0x000fe20000000f00 */
[----:B------:R-:W0:Y:S02]  /*0110*/  LDCU UR4, c[0x0][0x2f8] ;  /* 0x00005f00ff0477ac */ /* 0x000e240008000800 */
[----:B------:R1:W-:Y:S01]  /*0120*/  STL.64 [R1], R10 ;  /* 0x0000000a01007387 */ /* 0x0003e20000100a00 */
[----:B------:R1:W4:Y:S01]  /*0130*/  LDC.64 R8, c[0x4][R0] ;  /* 0x0100000000087b82 */ /* 0x0003220000000a00 */
[----:B------:R-:W5:Y:S01]  /*0140*/  LDCU.64 UR6, c[0x4][0x28] ;  /* 0x01000500ff0677ac */ /* 0x000f620008000a00 */
[----:B0-----:R-:W-:Y:S01]  /*0150*/  IADD3 R6, P0, PT, R1, UR4, RZ ;  /* 0x0000000401067c10 */ /* 0x001fe2000ff1e0ff */
[----:B-----5:R-:W-:Y:S01]  /*0160*/  IMAD.U32 R4, RZ, RZ, UR6 ;  /* 0x00000006ff047e24 */ /* 0x020fe2000f8e00ff */
[----:B------:R-:W-:Y:S02]  /*0170*/  MOV R5, UR7 ;  /* 0x0000000700057c02 */ /* 0x000fe40008000f00 */
[----:B--2---:R-:W-:Y:S01]  /*0180*/  IADD3.X R7, PT, PT, RZ, UR8, RZ, P0, !PT ;  /* 0x00000008ff077c10 */ /* 0x004fe200087fe4ff */
[----:B---34-:R1:W-:Y:S08]  /*0190*/  STL [R1+0x8], R2 ;  /* 0x0000080201007387 */ /* 0x0183f00000100800 */
[----:B------:R-:W-:-:S07]  /*01a0*/  LEPC R20, `(.L_x_0) ;  /* 0x000000001014794e */ /* 0x000fce0000000000 */
[----:B-1----:R-:W-:Y:S05]  /*01b0*/  CALL.ABS.NOINC R8 ;  /* 0x0000000008007343 */ /* 0x002fea0003c00000 */
.L_x_0:
[----:B------:R-:W-:Y:S05]  /*01c0*/  EXIT ;  /* 0x000000000000794d */ /* 0x000fea0003800000 */
.L_x_1:
[----:B------:R-:W-:-:S00]  /*01d0*/  BRA `(.L_x_1) ;  /* 0xfffffffc00fc7947 */ /* 0x000fc0000383ffff */
[----:B------:R-:W-:-:S00]  /*01e0*/  NOP ;  /* 0x0000000000007918 */ /* 0x000fc00000000000 */
        /* <DEDUP_REMOVED lines=9> */
.L_x_11:


//--------------------- .text._Z12mem_trs_testPi  --------------------------
	.section	.text._Z12mem_trs_testPi,"ax",@progbits
	.align	128
        .global         _Z12mem_trs_testPi
        .type           _Z12mem_trs_testPi,@function
        .size           _Z12mem_trs_testPi,(.L_x_12 - _Z12mem_trs_testPi)
        .other          _Z12mem_trs_testPi,@"STO_CUDA_ENTRY STV_DEFAULT"
_Z12mem_trs_testPi:
.text._Z12mem_trs_testPi:
[----:B------:R-:W0:Y:S01]  /*0000*/  LDC R1, c[0x0][0x37c] ;  /* 0x0000df00ff017b82 */ /* 0x000e220000000800 */
[----:B------:R-:W1:Y:S01]  /*0010*/  S2R R5, SR_CTAID.Y ;  /* 0x0000000000057919 */ /* 0x000e620000002600 */
[----:B------:R-:W2:Y:S06]  /*0020*/  LDCU UR6, c[0x0][0x2fc] ;  /* 0x00005f80ff0677ac */ /* 0x000eac0008000800 */
[----:B------:R-:W1:Y:S01]  /*0030*/  S2UR UR4, SR_CTAID.Z ;  /* 0x00000000000479c3 */ /* 0x000e620000002700 */
[----:B0-----:R-:W-:Y:S01]  /*0040*/  IADD3 R1, PT, PT, R1, -0x10, RZ ;  /* 0xfffffff001017810 */ /* 0x001fe20007ffe0ff */
[----:B------:R-:W0:Y:S01]  /*0050*/  S2R R7, SR_CTAID.X ;  /* 0x0000000000077919 */ /* 0x000e220000002500 */
[----:B------:R-:W3:Y:S01]  /*0060*/  LDCU UR7, c[0x0][0x360] ;  /* 0x00006c00ff0777ac */ /* 0x000ee20008000800 */
[----:B------:R-:W4:Y:S01]  /*0070*/  S2R R9, SR_TID.Z ;  /* 0x0000000000097919 */ /* 0x000f220000002300 */
[----:B------:R-:W5:Y:S03]  /*0080*/  LDCU UR8, c[0x0][0x364] ;  /* 0x00006c80ff0877ac */ /* 0x000f660008000800 */
[----:B------:R-:W2:Y:S01]  /*0090*/  LDC.64 R2, c[0x0][0x380] ;  /* 0x0000e000ff027b82 */ /* 0x000ea20000000a00 */
[----:B------:R-:W5:Y:S01]  /*00a0*/  S2R R11, SR_TID.Y ;  /* 0x00000000000b7919 */ /* 0x000f620000002200 */
[----:B------:R-:W4:Y:S01]  /*00b0*/  LDCU UR9, c[0x0][0x368] ;  /* 0x00006d00ff0977ac */ /* 0x000f220008000800 */
[----:B------:R-:W3:Y:S01]  /*00c0*/  S2R R10, SR_TID.X ;  /* 0x00000000000a7919 */ /* 0x000ee20000002100 */
[----:B------:R-:W0:Y:S04]  /*00d0*/  LDCU UR5, c[0x0][0x370] ;  /* 0x00006e00ff0577ac */ /* 0x000e280008000800 */
[----:B------:R-:W1:Y:S02]  /*00e0*/  LDC R0, c[0x0][0x374] ;  /* 0x0000dd00ff007b82 */ /* 0x000e640000000800 */
[----:B-1----:R-:W-:-:S04]  /*00f0*/  IMAD R0, R0, UR4, R5 ;  /* 0x0000000400007c24 */ /* 0x002fc8000f8e0205 */
[----:B0-----:R-:W-:Y:S01]  /*0100*/  IMAD R0, R0, UR5, R7 ;  /* 0x0000000500007c24 */ /* 0x001fe2000f8e0207 */
[----:B------:R-:W0:Y:S03]  /*0110*/  LDCU.64 UR4, c[0x0][0x358] ;  /* 0x00006b00ff0477ac */ /* 0x000e260008000a00 */
[----:B----4-:R-:W-:-:S04]  /*0120*/  IMAD R0, R0, UR9, R9 ;  /* 0x0000000900007c24 */ /* 0x010fc8000f8e0209 */
[----:B-----5:R-:W-:Y:S01]  /*0130*/  IMAD R11, R0, UR8, R11 ;  /* 0x00000008000b7c24 */ /* 0x020fe2000f8e020b */
[----:B------:R-:W-:Y:S01]  /*0140*/  MOV R0, 0x0 ;  /* 0x0000000000007802 */ /* 0x000fe20000000f00 */
[----:B------:R-:W1:Y:S02]  /*0150*/  LDCU.64 UR8, c[0x4][0x28] ;  /* 0x01000500ff0877ac */ /* 0x000e640008000a00 */
[----:B---3--:R-:W-:-:S04]  /*0160*/  IMAD R11, R11, UR7, R10 ;  /* 0x000000070b0b7c24 */ /* 0x008fc8000f8e020a */
[----:B--2---:R-:W-:-:S06]  /*0170*/  IMAD.WIDE R2, R11, 0x4, R2 ;  /* 0x000000040b027825 */ /* 0x004fcc00078e0202 */
[----:B0-----:R-:W2:Y:S01]  /*0180*/  LDG.E R2, desc[UR4][R2.64] ;  /* 0x0000000402027981 */ /* 0x001ea2000c1e1900 */
[----:B------:R-:W0:Y:S01]  /*0190*/  LDCU UR4, c[0x0][0x2f8] ;  /* 0x00005f00ff0477ac */ /* 0x000e220008000800 */
[----:B------:R3:W4:Y:S02]  /*01a0*/  LDC.64 R8, c[0x4][R0] ;  /* 0x0100000000087b82 */ /* 0x0007240000000a00 */
[----:B------:R3:W-:Y:S01]  /*01b0*/  STL.64 [R1], R10 ;  /* 0x0000000a01007387 */ /* 0x0007e20000100a00 */
[----:B-1----:R-:W-:Y:S02]  /*01c0*/  MOV R4, UR8 ;  /* 0x0000000800047c02 */ /* 0x002fe40008000f00 */
[----:B------:R-:W-:Y:S02]  /*01d0*/  MOV R5, UR9 ;  /* 0x0000000900057c02 */ /* 0x000fe40008000f00 */
[----:B0-----:R-:W-:-:S04]  /*01e0*/  IADD3 R6, P0, PT, R1, UR4, RZ ;  /* 0x0000000401067c10 */ /* 0x001fc8000ff1e0ff */
[----:B------:R-:W-:Y:S01]  /*01f0*/  IADD3.X R7, PT, PT, RZ, UR6, RZ, P0, !PT ;  /* 0x00000006ff077c10 */ /* 0x000fe200087fe4ff */
[----:B--2-4-:R3:W-:Y:S08]  /*0200*/  STL [R1+0x8], R2 ;  /* 0x0000080201007387 */ /* 0x0147f00000100800 */
[----:B------:R-:W-:-:S07]  /*0210*/  LEPC R20, `(.L_x_2) ;  /* 0x000000001014794e */ /* 0x000fce0000000000 */
[----:B---3--:R-:W-:Y:S05]  /*0220*/  CALL.ABS.NOINC R8 ;  /* 0x0000000008007343 */ /* 0x008fea0003c00000 */
.L_x_2:
[----:B------:R-:W-:Y:S05]  /*0230*/  EXIT ;  /* 0x000000000000794d */ /* 0x000fea0003800000 */
.L_x_3:
        /* <DEDUP_REMOVED lines=12> */
.L_x_12:


//--------------------- .text._Z22unique_gid_calculationPi --------------------------
	.section	.text._Z22unique_gid_calculationPi,"ax",@progbits
	.align	128
        .global         _Z22unique_gid_calculationPi
        .type           _Z22unique_gid_calculationPi,@function
        .size           _Z22unique_gid_calculationPi,(.L_x_13 - _Z22unique_gid_calculationPi)
        .other          _Z22unique_gid_calculationPi,@"STO_CUDA_ENTRY STV_DEFAULT"
_Z22unique_gid_calculationPi:
.text._Z22unique_gid_calculationPi:
[----:B------:R-:W0:Y:S01]  /*0000*/  LDC R1, c[0x0][0x37c] ;  /* 0x0000df00ff017b82 */ /* 0x000e220000000800 */
[----:B------:R-:W1:Y:S01]  /*0010*/  S2R R18, SR_CTAID.Y ;  /* 0x0000000000127919 */ /* 0x000e620000002600 */
[----:B------:R-:W2:Y:S06]  /*0020*/  LDCU UR5, c[0x0][0x2fc] ;  /* 0x00005f80ff0577ac */ /* 0x000eac0008000800 */
[----:B------:R-:W3:Y:S01]  /*0030*/  LDC.64 R22, c[0x0][0x380] ;  /* 0x0000e000ff167b82 */ /* 0x000ee20000000a00 */
[----:B0-----:R-:W-:Y:S01]  /*0040*/  VIADD R1, R1, 0xffffffe0 ;  /* 0xffffffe001017836 */ /* 0x001fe20000000000 */
[----:B------:R-:W1:Y:S01]  /*0050*/  S2R R17, SR_CTAID.X ;  /* 0x0000000000117919 */ /* 0x000e620000002500 */
[----:B------:R-:W0:Y:S01]  /*0060*/  LDCU UR40, c[0x0][0x360] ;  /* 0x00006c00ff2877ac */ /* 0x000e220008000800 */
[----:B------:R-:W4:Y:S01]  /*0070*/  S2R R3, SR_TID.Y ;  /* 0x0000000000037919 */ /* 0x000f220000002200 */
[----:B------:R-:W1:Y:S01]  /*0080*/  LDCU UR41, c[0x0][0x370] ;  /* 0x00006e00ff2977ac */ /* 0x000e620008000800 */
[----:B------:R-:W0:Y:S01]  /*0090*/  S2R R5, SR_TID.X ;  /* 0x0000000000057919 */ /* 0x000e220000002100 */
[----:B------:R-:W4:Y:S01]  /*00a0*/  LDCU UR42, c[0x0][0x364] ;  /* 0x00006c80ff2a77ac */ /* 0x000f220008000800 */
[----:B------:R-:W5:Y:S01]  /*00b0*/  LDCU.64 UR36, c[0x0][0x358] ;  /* 0x00006b00ff2477ac */ /* 0x000f620008000a00 */
[----:B------:R-:W2:Y:S01]  /*00c0*/  LDCU UR4, c[0x0][0x2f8] ;  /* 0x00005f00ff0477ac */ /* 0x000ea20008000800 */
[----:B------:R-:W2:Y:S01]  /*00d0*/  LDCU.64 UR6, c[0x4][0x18] ;  /* 0x01000300ff0677ac */ /* 0x000ea20008000a00 */
[----:B-1----:R-:W-:-:S04]  /*00e0*/  IMAD R0, R18, UR41, R17 ;  /* 0x0000002912007c24 */ /* 0x002fc8000f8e0211 */
[----:B----4-:R-:W-:-:S04]  /*00f0*/  IMAD R0, R0, UR42, R3 ;  /* 0x0000002a00007c24 */ /* 0x010fc8000f8e0203 */
[----:B0-----:R-:W-:-:S04]  /*0100*/  IMAD R2, R0, UR40, R5 ;  /* 0x0000002800027c24 */ /* 0x001fc8000f8e0205 */
[----:B---3--:R-:W-:-:S05]  /*0110*/  IMAD.WIDE R22, R2, 0x4, R22 ;  /* 0x0000000402167825 */ /* 0x008fca00078e0216 */
[----:B-----5:R-:W3:Y:S01]  /*0120*/  LDG.E R3, desc[UR36][R22.64] ;  /* 0x0000002416037981 */ /* 0x020ee2000c1e1900 */
[----:B------:R-:W-:Y:S01]  /*0130*/  MOV R0, 0x0 ;  /* 0x0000000000007802 */ /* 0x000fe20000000f00 */
[----:B--2---:R-:W-:Y:S01]  /*0140*/  IMAD.U32 R5, RZ, RZ, UR7 ;  /* 0x00000007ff057e24 */ /* 0x004fe2000f8e00ff */
[----:B------:R-:W-:Y:S02]  /*0150*/  R2UR UR38, R1 ;  /* 0x00000000012672ca */ /* 0x000fe400000e0000 */
[----:B------:R0:W1:Y:S01]  /*0160*/  LDC.64 R8, c[0x4][R0] ;  /* 0x0100000000087b82 */ /* 0x0000620000000a00 */
[----:B------:R-:W-:-:S10]  /*0170*/  MOV R4, UR6 ;  /* 0x0000000600047c02 */ /* 0x000fd40008000f00 */
[----:B------:R-:W-:-:S04]  /*0180*/  UIADD3 UR38, UP0, UPT, UR38, UR4, URZ ;  /* 0x0000000426267290 */ /* 0x000fc8000ff1e0ff */
[----:B------:R-:W-:Y:S02]  /*0190*/  UIADD3.X UR39, UPT, UPT, URZ, UR5, URZ, UP0, !UPT ;  /* 0x00000005ff277290 */ /* 0x000fe400087fe4ff */
[----:B------:R-:W-:-:S04]  /*01a0*/  MOV R6, UR38 ;  /* 0x0000002600067c02 */ /* 0x000fc80008000f00 */
[----:B------:R-:W-:Y:S01]  /*01b0*/  IMAD.U32 R7, RZ, RZ, UR39 ;  /* 0x00000027ff077e24 */ /* 0x000fe2000f8e00ff */
[----:B-1-3--:R0:W-:Y:S06]  /*01c0*/  STL.64 [R1], R2 ;  /* 0x0000000201007387 */ /* 0x00a1ec0000100a00 */
[----:B------:R-:W-:-:S07]  /*01d0*/  LEPC R20, `(.L_x_4) ;  /* 0x000000001014794e */ /* 0x000fce0000000000 */
[----:B0-----:R-:W-:Y:S05]  /*01e0*/  CALL.ABS.NOINC R8 ;  /* 0x0000000008007343 */ /* 0x001fea0003c00000 */
.L_x_4:
[----:B------:R-:W2:Y:S01]  /*01f0*/  LDG.E R11, desc[UR36][R22.64] ;  /* 0x00000024160b7981 */ /* 0x000ea2000c1e1900 */
[----:B------:R-:W-:Y:S01]  /*0200*/  MOV R10, R2 ;  /* 0x00000002000a7202 */ /* 0x000fe20000000f00 */
[----:B------:R-:W-:Y:S01]  /*0210*/  IMAD.U32 R19, RZ, RZ, UR40 ;  /* 0x00000028ff137e24 */ /* 0x000fe2000f8e00ff */
[----:B------:R-:W-:Y:S01]  /*0220*/  MOV R2, 0x0 ;  /* 0x0000000000027802 */ /* 0x000fe20000000f00 */
[----:B------:R-:W0:Y:S01]  /*0230*/  S2R R16, SR_TID.X ;  /* 0x0000000000107919 */ /* 0x000e220000002100 */
[----:B------:R-:W-:Y:S01]  /*0240*/  MOV R8, UR42 ;  /* 0x0000002a00087c02 */ /* 0x000fe20008000f00 */
[----:B------:R-:W-:Y:S01]  /*0250*/  IMAD.U32 R9, RZ, RZ, UR41 ;  /* 0x00000029ff097e24 */ /* 0x000fe2000f8e00ff */
[----:B------:R-:W1:Y:S01]  /*0260*/  LDCU.64 UR4, c[0x4][0x20] ;  /* 0x01000400ff0477ac */ /* 0x000e620008000a00 */
[----:B------:R-:W-:Y:S01]  /*0270*/  MOV R6, UR38 ;  /* 0x0000002600067c02 */ /* 0x000fe20008000f00 */
[----:B------:R-:W3:Y:S01]  /*0280*/  LDC.64 R2, c[0x4][R2] ;  /* 0x0100000002027b82 */ /* 0x000ee20000000a00 */
[----:B------:R-:W-:Y:S01]  /*0290*/  IMAD.U32 R7, RZ, RZ, UR39 ;  /* 0x00000027ff077e24 */ /* 0x000fe2000f8e00ff */
[----:B-1----:R-:W-:Y:S01]  /*02a0*/  MOV R4, UR4 ;  /* 0x0000000400047c02 */ /* 0x002fe20008000f00 */
[----:B------:R-:W-:Y:S01]  /*02b0*/  IMAD.U32 R5, RZ, RZ, UR5 ;  /* 0x00000005ff057e24 */ /* 0x000fe2000f8e00ff */
[----:B0-----:R0:W-:Y:S04]  /*02c0*/  STL.128 [R1], R16 ;  /* 0x0000001001007387 */ /* 0x0011e80000100c00 */
[----:B--23--:R0:W-:Y:S02]  /*02d0*/  STL.128 [R1+0x10], R8 ;  /* 0x0000100801007387 */ /* 0x00c1e40000100c00 */
[----:B------:R-:W-:-:S07]  /*02e0*/  LEPC R20, `(.L_x_5) ;  /* 0x000000001014794e */ /* 0x000fce0000000000 */
[----:B0-----:R-:W-:Y:S05]  /*02f0*/  CALL.ABS.NOINC R2 ;  /* 0x0000000002007343 */ /* 0x001fea0003c00000 */
.L_x_5:
[----:B------:R-:W-:Y:S05]  /*0300*/  EXIT ;  /* 0x000000000000794d */ /* 0x000fea0003800000 */
.L_x_6:
        /* <DEDUP_REMOVED lines=15> */
.L_x_13:


//--------------------- .text._Z25unique_idx_calc_threadIdxPi --------------------------
	.section	.text._Z25unique_idx_calc_threadIdxPi,"ax",@progbits
	.align	128
        .global         _Z25unique_idx_calc_threadIdxPi
        .type           _Z25unique_idx_calc_threadIdxPi,@function
        .size           _Z25unique_idx_calc_threadIdxPi,(.L_x_14 - _Z25unique_idx_calc_threadIdxPi)
        .other          _Z25unique_idx_calc_threadIdxPi,@"STO_CUDA_ENTRY STV_DEFAULT"
_Z25unique_idx_calc_threadIdxPi:
.text._Z25unique_idx_calc_threadIdxPi:
[----:B------:R-:W0:Y:S01]  /*0000*/  LDC R1, c[0x0][0x37c] ;  /* 0x0000df00ff017b82 */ /* 0x000e220000000800 */
[----:B------:R-:W1:Y:S07]  /*0010*/  S2R R10, SR_CTAID.X ;  /* 0x00000000000a7919 */ /* 0x000e6e0000002500 */
[----:B------:R-:W2:Y:S01]  /*0020*/  LDC.64 R2, c[0x0][0x380] ;  /* 0x0000e000ff027b82 */ /* 0x000ea20000000a00 */
[----:B------:R-:W3:Y:S01]  /*0030*/  LDCU.64 UR4, c[0x0][0x358] ;  /* 0x00006b00ff0477ac */ /* 0x000ee20008000a00 */
[----:B0-----:R-:W-:Y:S01]  /*0040*/  VIADD R1, R1, 0xfffffff0 ;  /* 0xfffffff001017836 */ /* 0x001fe20000000000 */
[----:B------:R-:W0:Y:S01]  /*0050*/  S2R R11, SR_TID.X ;  /* 0x00000000000b7919 */ /* 0x000e220000002100 */
[----:B------:R-:W4:Y:S01]  /*0060*/  LDCU.64 UR6, c[0x4][0x10] ;  /* 0x01000200ff0677ac */ /* 0x000f220008000a00 */
[----:B-1----:R-:W-:Y:S01]  /*0070*/  ISETP.NE.AND P0, PT, R10, RZ, PT ;  /* 0x000000ff0a00720c */ /* 0x002fe20003f05270 */
[----:B0-----:R-:W-:-:S12]  /*0080*/  VIADD R5, R11, 0x4 ;  /* 0x000000040b057836 */ /* 0x001fd80000000000 */
[----:B------:R-:W-:-:S05]  /*0090*/  @!P0 IADD3 R5, PT, PT, R11, RZ, RZ ;  /* 0x000000ff0b058210 */ /* 0x000fca0007ffe0ff */
[----:B--2---:R-:W-:-:S06]  /*00a0*/  IMAD.WIDE.U32 R2, R5, 0x4, R2 ;  /* 0x0000000405027825 */ /* 0x004fcc00078e0002 */
[----:B---3--:R-:W2:Y:S01]  /*00b0*/  LDG.E R2, desc[UR4][R2.64] ;  /* 0x0000000402027981 */ /* 0x008ea2000c1e1900 */
[----:B------:R-:W-:Y:S01]  /*00c0*/  MOV R0, 0x0 ;  /* 0x0000000000007802 */ /* 0x000fe20000000f00 */
[----:B------:R-:W0:Y:S01]  /*00d0*/  LDCU UR4, c[0x0][0x2f8] ;  /* 0x00005f00ff0477ac */ /* 0x000e220008000800 */
[----:B----4-:R-:W-:Y:S01]  /*00e0*/  IMAD.U32 R4, RZ, RZ, UR6 ;  /* 0x00000006ff047e24 */ /* 0x010fe2000f8e00ff */
[----:B------:R1:W-:Y:S01]  /*00f0*/  STL.64 [R1], R10 ;  /* 0x0000000a01007387 */ /* 0x0003e20000100a00 */
[----:B------:R1:W3:Y:S01]  /*0100*/  LDC.64 R8, c[0x4][R0] ;  /* 0x0100000000087b82 */ /* 0x0002e20000000a00 */
[----:B------:R-:W4:Y:S01]  /*0110*/  LDCU UR5, c[0x0][0x2fc] ;  /* 0x00005f80ff0577ac */ /* 0x000f220008000800 */
[----:B------:R-:W-:Y:S02]  /*0120*/  MOV R5, UR7 ;  /* 0x0000000700057c02 */ /* 0x000fe40008000f00 */
[----:B0-----:R-:W-:-:S05]  /*0130*/  IADD3 R6, P0, PT, R1, UR4, RZ ;  /* 0x0000000401067c10 */ /* 0x001fca000ff1e0ff */
[----:B----4-:R-:W-:Y:S01]  /*0140*/  IMAD.X R7, RZ, RZ, UR5, P0 ;  /* 0x00000005ff077e24 */ /* 0x010fe200080e06ff */
[----:B--23--:R1:W-:Y:S07]  /*0150*/  STL [R1+0x8], R2 ;  /* 0x0000080201007387 */ /* 0x00c3ee0000100800 */
[----:B------:R-:W-:-:S07]  /*0160*/  LEPC R20, `(.L_x_7) ;  /* 0x000000001014794e */ /* 0x000fce0000000000 */
[----:B-1----:R-:W-:Y:S05]  /*0170*/  CALL.ABS.NOINC R8 ;  /* 0x0000000008007343 */ /* 0x002fea0003c00000 */
.L_x_7:
[----:B------:R-:W-:Y:S05]  /*0180*/  EXIT ;  /* 0x000000000000794d */ /* 0x000fea0003800000 */
.L_x_8:
        /* <DEDUP_REMOVED lines=15> */
.L_x_14:


//--------------------- .text._Z15print_threadIdsv --------------------------
	.section	.text._Z15print_threadIdsv,"ax",@progbits
	.align	128
        .global         _Z15print_threadIdsv
        .type           _Z15print_threadIdsv,@function
        .size           _Z15print_threadIdsv,(.L_x_15 - _Z15print_threadIdsv)
        .other          _Z15print_threadIdsv,@"STO_CUDA_ENTRY STV_DEFAULT"
_Z15print_threadIdsv:
.text._Z15print_threadIdsv:
[----:B------:R-:W0:Y:S01]  /*0000*/  LDC R1, c[0x0][0x37c] ;  /* 0x0000df00ff017b82 */ /* 0x000e220000000800 */
[----:B------:R-:W1:Y:S01]  /*0010*/  S2R R8, SR_CTAID.X ;  /* 0x0000000000087919 */ /* 0x000e620000002500 */
[----:B------:R-:W2:Y:S06]  /*0020*/  LDCU UR5, c[0x0][0x2fc] ;  /* 0x00005f80ff0577ac */ /* 0x000eac0008000800 */
[----:B------:R-:W3:Y:S01]  /*0030*/  LDC R11, c[0x0][0x360] ;  /* 0x0000d800ff0b7b82 */ /* 0x000ee20000000800 */
[----:B0-----:R-:W-:Y:S01]  /*0040*/  VIADD R1, R1, 0xffffffd8 ;  /* 0xffffffd801017836 */ /* 0x001fe20000000000 */
[----:B------:R-:W1:Y:S01]  /*0050*/  S2R R9, SR_CTAID.Y ;  /* 0x0000000000097919 */ /* 0x000e620000002600 */
[----:B------:R-:W-:Y:S01]  /*0060*/  MOV R0, 0x0 ;  /* 0x0000000000007802 */ /* 0x000fe20000000f00 */
[----:B------:R-:W0:Y:S01]  /*0070*/  LDCU UR4, c[0x0][0x2f8] ;  /* 0x00005f00ff0477ac */ /* 0x000e220008000800 */
[----:B------:R-:W3:Y:S03]  /*0080*/  S2R R10, SR_CTAID.Z ;  /* 0x00000000000a7919 */ /* 0x000ee60000002700 */
[----:B------:R-:W4:Y:S01]  /*0090*/  LDC R12, c[0x0][0x364] ;  /* 0x0000d900ff0c7b82 */ /* 0x000f220000000800 */
[----:B------:R-:W5:Y:S07]  /*00a0*/  LDCU.64 UR6, c[0x4][0x8] ;  /* 0x01000100ff0677ac */ /* 0x000f6e0008000a00 */
[----:B------:R-:W4:Y:S01]  /*00b0*/  LDC R13, c[0x0][0x368] ;  /* 0x0000da00ff0d7b82 */ /* 0x000f220000000800 */
[----:B0-----:R-:W-:-:S07]  /*00c0*/  IADD3 R6, P0, PT, R1, UR4, RZ ;  /* 0x0000000401067c10 */ /* 0x001fce000ff1e0ff */
[----:B------:R-:W0:Y:S01]  /*00d0*/  LDC R14, c[0x0][0x370] ;  /* 0x0000dc00ff0e7b82 */ /* 0x000e220000000800 */
[----:B-----5:R-:W-:Y:S01]  /*00e0*/  IMAD.U32 R4, RZ, RZ, UR6 ;  /* 0x00000006ff047e24 */ /* 0x020fe2000f8e00ff */
[----:B------:R-:W-:Y:S01]  /*00f0*/  MOV R5, UR7 ;  /* 0x0000000700057c02 */ /* 0x000fe20008000f00 */
[----:B--2---:R-:W-:-:S05]  /*0100*/  IMAD.X R7, RZ, RZ, UR5, P0 ;  /* 0x00000005ff077e24 */ /* 0x004fca00080e06ff */
[----:B------:R-:W0:Y:S01]  /*0110*/  LDC R15, c[0x0][0x374] ;  /* 0x0000dd00ff0f7b82 */ /* 0x000e220000000800 */
[----:B-1----:R1:W-:Y:S04]  /*0120*/  STL.64 [R1], R8 ;  /* 0x0000000801007387 */ /* 0x0023e80000100a00 */
[----:B---3--:R1:W-:Y:S03]  /*0130*/  STL.64 [R1+0x8], R10 ;  /* 0x0000080a01007387 */ /* 0x0083e60000100a00 */
[----:B------:R-:W2:Y:S01]  /*0140*/  LDC R16, c[0x0][0x378] ;  /* 0x0000de00ff107b82 */ /* 0x000ea20000000800 */
[----:B----4-:R1:W-:Y:S07]  /*0150*/  STL.64 [R1+0x10], R12 ;  /* 0x0000100c01007387 */ /* 0x0103ee0000100a00 */
[----:B------:R1:W3:Y:S01]  /*0160*/  LDC.64 R2, c[0x4][R0] ;  /* 0x0100000000027b82 */ /* 0x0002e20000000a00 */
[----:B0-----:R1:W-:Y:S04]  /*0170*/  STL.64 [R1+0x18], R14 ;  /* 0x0000180e01007387 */ /* 0x0013e80000100a00 */
[----:B--2---:R1:W-:Y:S02]  /*0180*/  STL [R1+0x20], R16 ;  /* 0x0000201001007387 */ /* 0x0043e40000100800 */
[----:B------:R-:W-:-:S07]  /*0190*/  LEPC R20, `(.L_x_9) ;  /* 0x000000001014794e */ /* 0x000fce0000000000 */
[----:B-1-3--:R-:W-:Y:S05]  /*01a0*/  CALL.ABS.NOINC R2 ;  /* 0x0000000002007343 */ /* 0x00afea0003c00000 */
.L_x_9:
[----:B------:R-:W-:Y:S05]  /*01b0*/  EXIT ;  /* 0x000000000000794d */ /* 0x000fea0003800000 */
.L_x_10:
        /* <DEDUP_REMOVED lines=12> */
.L_x_15:


//--------------------- .nv.global.init           --------------------------
	.section	.nv.global.init,"aw",@progbits
.nv.global.init:
	.type		$str$2,@object
	.size		$str$2,($str$4 - $str$2)
$str$2:
        /*0000*/ 	.byte	0x67, 0x69, 0x64, 0x3a, 0x20, 0x25, 0x64, 0x2c, 0x20, 0x69, 0x6e, 0x70, 0x75, 0x74, 0x5b, 0x67
        /*0010*/ 	.byte	0x69, 0x64, 0x5d, 0x3a, 0x20, 0x25, 0x64, 0x20, 0x0a, 0x00
	.type		$str$4,@object
	.size		$str$4,($str$1 - $str$4)
$str$4:
        /*001a*/ 	.byte	0x74, 0x69, 0x64, 0x20, 0x3a, 0x20, 0x25, 0x64, 0x2c, 0x20, 0x67, 0x69, 0x64, 0x20, 0x3a, 0x20
        /*002a*/ 	.byte	0x25, 0x64, 0x2c, 0x20, 0x76, 0x61, 0x6c, 0x75, 0x65, 0x20, 0x3a, 0x20, 0x25, 0x64, 0x20, 0x0a
        /*003a*/ 	.byte	0x00
	.type		$str$1,@object
	.size		$str$1,($str$3 - $str$1)
$str$1:
        /*003b*/ 	.byte	0x62, 0x6c, 0x6f, 0x63, 0x6b, 0x49, 0x64, 0x78, 0x20, 0x3a, 0x20, 0x25, 0x64, 0x2c, 0x20, 0x74
        /*004b*/ 	.byte	0x68, 0x72, 0x65, 0x61, 0x64, 0x49, 0x64, 0x78, 0x20, 0x3a, 0x20, 0x25, 0x64, 0x2c, 0x20, 0x76
        /*005b*/ 	.byte	0x61, 0x6c, 0x75, 0x65, 0x20, 0x3a, 0x20, 0x25, 0x64, 0x0a, 0x00
	.type		$str$3,@object
	.size		$str$3,($str - $str$3)
$str$3:
        /*0066*/ 	.byte	0x74, 0x68, 0x72, 0x65, 0x61, 0x64, 0x49, 0x64, 0x78, 0x2e, 0x78, 0x20, 0x3a, 0x20, 0x25, 0x64
        /*0076*/ 	.byte	0x2c, 0x20, 0x62, 0x6c, 0x6f, 0x63, 0x6b, 0x49, 0x64, 0x78, 0x2e, 0x78, 0x20, 0x3a, 0x20, 0x25
        /*0086*/ 	.byte	0x64, 0x2c, 0x20, 0x62, 0x6c, 0x6f, 0x63, 0x6b, 0x49, 0x64, 0x78, 0x2e, 0x79, 0x20, 0x3a, 0x20
        /*0096*/ 	.byte	0x25, 0x64, 0x2c, 0x20, 0x62, 0x6c, 0x6f, 0x63, 0x6b, 0x44, 0x69, 0x6d, 0x2e, 0x78, 0x20, 0x3a
        /*00a6*/ 	.byte	0x20, 0x25, 0x64, 0x2c, 0x20, 0x62, 0x6c, 0x6f, 0x63, 0x6b, 0x44, 0x69, 0x6d, 0x2e, 0x79, 0x20
        /*00b6*/ 	.byte	0x3a, 0x20, 0x25, 0x64, 0x2c, 0x20, 0x67, 0x72, 0x69, 0x64, 0x44, 0x69, 0x6d, 0x2e, 0x78, 0x20
        /*00c6*/ 	.byte	0x3a, 0x20, 0x25, 0x64, 0x20, 0x67, 0x69, 0x64, 0x20, 0x3a, 0x20, 0x25, 0x64, 0x20, 0x76, 0x61
        /*00d6*/ 	.byte	0x6c, 0x75, 0x65, 0x20, 0x3a, 0x20, 0x25, 0x64, 0x0a, 0x00
	.type		$str,@object
	.size		$str,(.L_0 - $str)
$str:
        /*00e0*/ 	.byte	0x62, 0x6c, 0x6f, 0x63, 0x6b, 0x49, 0x64, 0x78, 0x2c, 0x78, 0x20, 0x3a, 0x20, 0x25, 0x64, 0x2c
        /* <DEDUP_REMOVED lines=8> */
        /*0170*/ 	.byte	0x20, 0x25, 0x64, 0x20, 0x0a, 0x00
.L_0:


//--------------------- .nv.shared.reserved.0     --------------------------
	.section	.nv.shared.reserved.0,"aw",@nobits
	.weak		__nv_reservedSMEM_offset_0_alias
	.size		__nv_reservedSMEM_offset_0_alias, 0, 64
	.other		__nv_reservedSMEM_offset_0_alias,@"STO_CUDA_RESERVED_SHARED STV_DEFAULT"
__nv_reservedSMEM_offset_0_alias:
	.zero		0
	.zero		64


//--------------------- .nv.constant0._Z13mem_trs_test1Pii --------------------------
	.section	.nv.constant0._Z13mem_trs_test1Pii,"a",@progbits
	.sectionflags	@""
	.align	4
.nv.constant0._Z13mem_trs_test1Pii:
	.zero		908


//--------------------- .nv.constant0._Z12mem_trs_testPi --------------------------
	.section	.nv.constant0._Z12mem_trs_testPi,"a",@progbits
	.sectionflags	@""
	.align	4
.nv.constant0._Z12mem_trs_testPi:
	.zero		904


//--------------------- .nv.constant0._Z22unique_gid_calculationPi --------------------------
	.section	.nv.constant0._Z22unique_gid_calculationPi,"a",@progbits
	.sectionflags	@""
	.align	4
.nv.constant0._Z22unique_gid_calculationPi:
	.zero		904


//--------------------- .nv.constant0._Z25unique_idx_calc_threadIdxPi --------------------------
	.section	.nv.constant0._Z25unique_idx_calc_threadIdxPi,"a",@progbits
	.sectionflags	@""
	.align	4
.nv.constant0._Z25unique_idx_calc_threadIdxPi:
	.zero		904


//--------------------- .nv.constant0._Z15print_threadIdsv --------------------------
	.section	.nv.constant0._Z15print_threadIdsv,"a",@progbits
	.sectionflags	@""
	.align	4
.nv.constant0._Z15print_threadIdsv:
	.zero		896


//--------------------- SYMBOLS --------------------------

	.type		.nv.reservedSmem.offset0,@object
	.size		.nv.reservedSmem.offset0,0x4
	.type		vprintf,@function
